	.headerflags	@"EF_CUDA_TEXMODE_UNIFIED EF_CUDA_64BIT_ADDRESS EF_CUDA_ACCELERATORS EF_CUDA_SM90 EF_CUDA_VIRTUAL_SM(EF_CUDA_SM90)"
	.elftype	@"ET_EXEC"


//--------------------- .nv.info                  --------------------------
	.section	.nv.info,"",@"SHT_CUDA_INFO"
	.align	4


	//----- nvinfo : EIATTR_REGCOUNT
	.align		4
        /*0000*/ 	.byte	0x04, 0x2f
        /*0002*/ 	.short	(.L_3 - .L_2)
	.align		4
.L_2:
        /*0004*/ 	.word	index@(triton_poi_fused__native_batch_norm_legit_no_training_relu_12)
        /*0008*/ 	.word	0x00000016


	//----- nvinfo : EIATTR_MIN_STACK_SIZE
	.align		4
.L_3:
        /*000c*/ 	.byte	0x04, 0x12
        /*000e*/ 	.short	(.L_5 - .L_4)
	.align		4
.L_4:
        /*0010*/ 	.word	index@(triton_poi_fused__native_batch_norm_legit_no_training_relu_12)
        /*0014*/ 	.word	0x00000000


	//----- nvinfo : EIATTR_FRAME_SIZE
	.align		4
.L_5:
        /*0018*/ 	.byte	0x04, 0x11
        /*001a*/ 	.short	(.L_7 - .L_6)
	.align		4
.L_6:
        /*001c*/ 	.word	index@(triton_poi_fused__native_batch_norm_legit_no_training_relu_12)
        /*0020*/ 	.word	0x00000000


	//----- nvinfo : EIATTR_MIN_STACK_SIZE
	.align		4
.L_7:
        /*0024*/ 	.byte	0x04, 0x12
        /*0026*/ 	.short	(.L_9 - .L_8)
	.align		4
.L_8:
        /*0028*/ 	.word	index@(triton_poi_fused__native_batch_norm_legit_no_training_relu_12)
        /*002c*/ 	.word	0x00000000
.L_9:


//--------------------- .nv.info.triton_poi_fused__native_batch_norm_legit_no_training_relu_12 --------------------------
	.section	.nv.info.triton_poi_fused__native_batch_norm_legit_no_training_relu_12,"",@"SHT_CUDA_INFO"
	.sectionflags	@""
	.align	4


	//----- nvinfo : EIATTR_CUDA_API_VERSION
	.align		4
        /*0000*/ 	.byte	0x04, 0x37
        /*0002*/ 	.short	(.L_11 - .L_10)
.L_10:
        /*0004*/ 	.word	0x0000007c


	//----- nvinfo : EIATTR_KPARAM_INFO
	.align		4
.L_11:
        /*0008*/ 	.byte	0x04, 0x17
        /*000a*/ 	.short	(.L_13 - .L_12)
.L_12:
        /*000c*/ 	.word	0x00000000
        /*0010*/ 	.short	0x0006
        /*0012*/ 	.short	0x0030
        /*0014*/ 	.byte	0x00, 0xf0, 0x11, 0x00


	//----- nvinfo : EIATTR_KPARAM_INFO
	.align		4
.L_13:
        /*0018*/ 	.byte	0x04, 0x17
        /*001a*/ 	.short	(.L_15 - .L_14)
.L_14:
        /*001c*/ 	.word	0x00000000
        /*0020*/ 	.short	0x0005
        /*0022*/ 	.short	0x0028
        /*0024*/ 	.byte	0x00, 0xf4, 0x21, 0x00


	//----- nvinfo : EIATTR_KPARAM_INFO
	.align		4
.L_15:
        /*0028*/ 	.byte	0x04, 0x17
        /*002a*/ 	.short	(.L_17 - .L_16)
.L_16:
        /*002c*/ 	.word	0x00000000
        /*0030*/ 	.short	0x0004
        /*0032*/ 	.short	0x0020
        /*0034*/ 	.byte	0x00, 0xf4, 0x21, 0x00


	//----- nvinfo : EIATTR_KPARAM_INFO
	.align		4
.L_17:
        /*0038*/ 	.byte	0x04, 0x17
        /*003a*/ 	.short	(.L_19 - .L_18)
.L_18:
        /*003c*/ 	.word	0x00000000
        /*0040*/ 	.short	0x0003
        /*0042*/ 	.short	0x0018
        /*0044*/ 	.byte	0x00, 0xf4, 0x21, 0x00


	//----- nvinfo : EIATTR_KPARAM_INFO
	.align		4
.L_19:
        /*0048*/ 	.byte	0x04, 0x17
        /*004a*/ 	.short	(.L_21 - .L_20)
.L_20:
        /*004c*/ 	.word	0x00000000
        /*0050*/ 	.short	0x0002
        /*0052*/ 	.short	0x0010
        /*0054*/ 	.byte	0x00, 0xf4, 0x21, 0x00


	//----- nvinfo : EIATTR_KPARAM_INFO
	.align		4
.L_21:
        /*0058*/ 	.byte	0x04, 0x17
        /*005a*/ 	.short	(.L_23 - .L_22)
.L_22:
        /*005c*/ 	.word	0x00000000
        /*0060*/ 	.short	0x0001
        /*0062*/ 	.short	0x0008
        /*0064*/ 	.byte	0x00, 0xf4, 0x21, 0x00


	//----- nvinfo : EIATTR_KPARAM_INFO
	.align		4
.L_23:
        /*0068*/ 	.byte	0x04, 0x17
        /*006a*/ 	.short	(.L_25 - .L_24)
.L_24:
        /*006c*/ 	.word	0x00000000
        /*0070*/ 	.short	0x0000
        /*0072*/ 	.short	0x0000
        /*0074*/ 	.byte	0x00, 0xf4, 0x21, 0x00


	//----- nvinfo : EIATTR_SPARSE_MMA_MASK
	.align		4
.L_25:
        /*0078*/ 	.byte	0x03, 0x50
        /*007a*/ 	.short	0x0000


	//----- nvinfo : EIATTR_MAXREG_COUNT
	.align		4
        /*007c*/ 	.byte	0x03, 0x1b
        /*007e*/ 	.short	0x00ff


	//----- nvinfo : EIATTR_EXIT_INSTR_OFFSETS
	.align		4
        /*0080*/ 	.byte	0x04, 0x1c
        /*0082*/ 	.short	(.L_27 - .L_26)


	//   ....[0]....
.L_26:
        /*0084*/ 	.word	0x00000410


	//   ....[1]....
        /*0088*/ 	.word	0x00000430


	//----- nvinfo : EIATTR_REQNTID
	.align		4
.L_27:
        /*008c*/ 	.byte	0x04, 0x10
        /*008e*/ 	.short	(.L_29 - .L_28)
.L_28:
        /*0090*/ 	.word	0x00000080
        /*0094*/ 	.word	0x00000001
        /*0098*/ 	.word	0x00000001


	//----- nvinfo : EIATTR_CBANK_PARAM_SIZE
	.align		4
.L_29:
        /*009c*/ 	.byte	0x03, 0x19
        /*009e*/ 	.short	0x0034


	//----- nvinfo : EIATTR_PARAM_CBANK
	.align		4
        /*00a0*/ 	.byte	0x04, 0x0a
        /*00a2*/ 	.short	(.L_31 - .L_30)
	.align		4
.L_30:
        /*00a4*/ 	.word	index@(.nv.constant0.triton_poi_fused__native_batch_norm_legit_no_training_relu_12)
        /*00a8*/ 	.short	0x0210
        /*00aa*/ 	.short	0x0034


	//----- nvinfo : EIATTR_SW_WAR
	.align		4
.L_31:
        /*00ac*/ 	.byte	0x04, 0x36
        /*00ae*/ 	.short	(.L_33 - .L_32)
.L_32:
        /*00b0*/ 	.word	0x00000008
.L_33:


//--------------------- .nv.callgraph             --------------------------
	.section	.nv.callgraph,"",@"SHT_CUDA_CALLGRAPH"
	.align	4
	.sectionentsize	8
	.align		4
        /*0000*/ 	.word	0x00000000
	.align		4
        /*0004*/ 	.word	0xffffffff
	.align		4
        /*0008*/ 	.word	0x00000000
	.align		4
        /*000c*/ 	.word	0xfffffffe
	.align		4
        /*0010*/ 	.word	0x00000000
	.align		4
        /*0014*/ 	.word	0xfffffffd
	.align		4
        /*0018*/ 	.word	0x00000000
	.align		4
        /*001c*/ 	.word	0xfffffffc


//--------------------- .nv.constant4             --------------------------
	.section	.nv.constant4,"a",@progbits
	.align	8
	.align		8
.nv.constant4:
        /*0000*/ 	.dword	_$_str
	.align		8
        /*0008*/ 	.dword	_$_str_$_2


//--------------------- .text.triton_poi_fused__native_batch_norm_legit_no_training_relu_12 --------------------------
	.section	.text.triton_poi_fused__native_batch_norm_legit_no_training_relu_12,"ax",@progbits
	.align	128
        .global         triton_poi_fused__native_batch_norm_legit_no_training_relu_12
        .type           triton_poi_fused__native_batch_norm_legit_no_training_relu_12,@function
        .size           triton_poi_fused__native_batch_norm_legit_no_training_relu_12,(.L_x_1 - triton_poi_fused__native_batch_norm_legit_no_training_relu_12)
        .other          triton_poi_fused__native_batch_norm_legit_no_training_relu_12,@"STO_CUDA_ENTRY STV_DEFAULT"
triton_poi_fused__native_batch_norm_legit_no_training_relu_12:
.text.triton_poi_fused__native_batch_norm_legit_no_training_relu_12:
[----:B------:R-:W0:Y:S01]  /*0000*/  LDC R1, c[0x0][0x28] ;  /* 0x00000a00ff017b82 */ /* 0x000e220000000800 */
[----:B------:R-:W1:Y:S07]  /*0010*/  S2R R0, SR_TID.X ;  /* 0x0000000000007919 */ /* 0x000e6e0000002100 */
[----:B------:R-:W2:Y:S01]  /*0020*/  LDC.64 R8, c[0x0][0x220] ;  /* 0x00008800ff087b82 */ /* 0x000ea20000000a00 */
[----:B------:R-:W-:Y:S01]  /*0030*/  ULDC.64 UR4, c[0x0][0x208] ;  /* 0x0000820000047ab9 */ /* 0x000fe20000000a00 */
[----:B------:R-:W3:Y:S06]  /*0040*/  S2R R3, SR_CTAID.X ;  /* 0x0000000000037919 */ /* 0x000eec0000002500 */
[----:B------:R-:W4:Y:S08]  /*0050*/  LDC.64 R12, c[0x0][0x210] ;  /* 0x00008400ff0c7b82 */ /* 0x000f300000000a00 */
[----:B------:R-:W5:Y:S08]  /*0060*/  LDC.64 R14, c[0x0][0x218] ;  /* 0x00008600ff0e7b82 */ /* 0x000f700000000a00 */
[----:B------:R-:W5:Y:S01]  /*0070*/  LDC.64 R16, c[0x0][0x228] ;  /* 0x00008a00ff107b82 */ /* 0x000f620000000a00 */
[----:B-1----:R-:W-:-:S07]  /*0080*/  SHF.L.U32 R0, R0, 0x1, RZ ;  /* 0x0000000100007819 */ /* 0x002fce00000006ff */
[----:B------:R-:W1:Y:S01]  /*0090*/  LDC.64 R18, c[0x0][0x230] ;  /* 0x00008c00ff127b82 */ /* 0x000e620000000a00 */
[----:B------:R-:W-:-:S04]  /*00a0*/  LOP3.LUT R0, R0, 0xfe, RZ, 0xc0, !PT ;  /* 0x000000fe00007812 */ /* 0x000fc800078ec0ff */
[----:B---3--:R-:W-:-:S04]  /*00b0*/  LEA R0, R3, R0, 0x8 ;  /* 0x0000000003007211 */ /* 0x008fc800078e40ff */
[C---:B------:R-:W-:Y:S01]  /*00c0*/  ISETP.GE.AND P0, PT, R0.reuse, 0x5800, PT ;  /* 0x000058000000780c */ /* 0x040fe20003f06270 */
[----:B------:R-:W-:-:S05]  /*00d0*/  IMAD.HI R2, R0, 0x2e8ba2e9, RZ ;  /* 0x2e8ba2e900027827 */ /* 0x000fca00078e02ff */
[----:B------:R-:W-:-:S04]  /*00e0*/  SHF.R.U32.HI R3, RZ, 0x1f, R2 ;  /* 0x0000001fff037819 */ /* 0x000fc80000011602 */
[----:B------:R-:W-:-:S05]  /*00f0*/  LEA.HI.SX32 R3, R2, R3, 0x1c ;  /* 0x0000000302037211 */ /* 0x000fca00078fe2ff */
[----:B------:R-:W-:Y:S01]  /*0100*/  IMAD R11, R3, -0x58, R0 ;  /* 0xffffffa8030b7824 */ /* 0x000fe200078e0200 */
[----:B------:R-:W-:-:S03]  /*0110*/  CS2R R2, SRZ ;  /* 0x0000000000027805 */ /* 0x000fc6000001ff00 */
[----:B--2---:R-:W-:-:S05]  /*0120*/  IMAD.WIDE R8, R11, 0x4, R8 ;  /* 0x000000040b087825 */ /* 0x004fca00078e0208 */
[----:B------:R2:W3:Y:S01]  /*0130*/  @!P0 LDG.E.EL.64 R2, desc[UR4][R8.64] ;  /* 0x0000000408028981 */ /* 0x0004e2000c2e1b00 */
[----:B------:R-:W-:Y:S02]  /*0140*/  CS2R R4, SRZ ;  /* 0x0000000000047805 */ /* 0x000fe4000001ff00 */
[----:B------:R-:W-:Y:S01]  /*0150*/  CS2R R6, SRZ ;  /* 0x0000000000067805 */ /* 0x000fe2000001ff00 */
[----:B----4-:R-:W-:-:S04]  /*0160*/  IMAD.WIDE R12, R0, 0x4, R12 ;  /* 0x00000004000c7825 */ /* 0x010fc800078e020c */
[C---:B-----5:R-:W-:Y:S01]  /*0170*/  IMAD.WIDE R14, R11.reuse, 0x4, R14 ;  /* 0x000000040b0e7825 */ /* 0x060fe200078e020e */
[----:B------:R-:W4:Y:S01]  /*0180*/  @!P0 LDG.E.64 R4, desc[UR4][R12.64] ;  /* 0x000000040c048981 */ /* 0x000f22000c1e1b00 */
[----:B--2---:R-:W-:Y:S02]  /*0190*/  CS2R R8, SRZ ;  /* 0x0000000000087805 */ /* 0x004fe4000001ff00 */
[C---:B0-----:R-:W-:Y:S01]  /*01a0*/  IMAD.WIDE R16, R11.reuse, 0x4, R16 ;  /* 0x000000040b107825 */ /* 0x041fe200078e0210 */
[----:B------:R0:W4:Y:S03]  /*01b0*/  @!P0 LDG.E.EL.64 R6, desc[UR4][R14.64] ;  /* 0x000000040e068981 */ /* 0x000126000c2e1b00 */
[----:B-1----:R-:W-:Y:S01]  /*01c0*/  IMAD.WIDE R18, R11, 0x4, R18 ;  /* 0x000000040b127825 */ /* 0x002fe200078e0212 */
[----:B------:R-:W-:-:S04]  /*01d0*/  CS2R R10, SRZ ;  /* 0x00000000000a7805 */ /* 0x000fc8000001ff00 */
[----:B------:R-:W2:Y:S04]  /*01e0*/  @!P0 LDG.E.EL.64 R8, desc[UR4][R18.64] ;  /* 0x0000000412088981 */ /* 0x000ea8000c2e1b00 */
[----:B------:R-:W2:Y:S01]  /*01f0*/  @!P0 LDG.E.EL.64 R10, desc[UR4][R16.64] ;  /* 0x00000004100a8981 */ /* 0x000ea2000c2e1b00 */
[----:B0-----:R-:W-:Y:S01]  /*0200*/  HFMA2.MMA R14, -RZ, RZ, 1.625, 0 ;  /* 0x3e800000ff0e7435 */ /* 0x001fe200000001ff */
[----:B---3--:R-:W-:Y:S01]  /*0210*/  FADD R2, R2, 9.9999997473787516356e-06 ;  /* 0x3727c5ac02027421 */ /* 0x008fe20000000000 */
[----:B------:R-:W-:-:S03]  /*0220*/  FADD R3, R3, 9.9999997473787516356e-06 ;  /* 0x3727c5ac03037421 */ /* 0x000fc60000000000 */
[----:B------:R-:W0:Y:S08]  /*0230*/  MUFU.SQRT R12, R2 ;  /* 0x00000002000c7308 */ /* 0x000e300000002000 */
[----:B------:R1:W3:Y:S01]  /*0240*/  MUFU.SQRT R13, R3 ;  /* 0x00000003000d7308 */ /* 0x0002e20000002000 */
[C---:B0-----:R-:W-:Y:S02]  /*0250*/  FSETP.GT.AND P1, PT, R12.reuse, 8.50705917302346158658e+37, PT ;  /* 0x7e8000000c00780b */ /* 0x041fe40003f24000 */
[----:B------:R-:W-:Y:S01]  /*0260*/  FSETP.GEU.AND P3, PT, R12, 1.175494350822287508e-38, PT ;  /* 0x008000000c00780b */ /* 0x000fe20003f6e000 */
[----:B-1----:R-:W0:Y:S01]  /*0270*/  LDC.64 R2, c[0x0][0x238] ;  /* 0x00008e00ff027b82 */ /* 0x002e220000000a00 */
[----:B---3--:R-:W-:-:S02]  /*0280*/  FSETP.GT.AND P2, PT, R13, 8.50705917302346158658e+37, PT ;  /* 0x7e8000000d00780b */ /* 0x008fc40003f44000 */
[----:B------:R-:W-:-:S07]  /*0290*/  FSETP.GEU.AND P4, PT, R13, 1.175494350822287508e-38, PT ;  /* 0x008000000d00780b */ /* 0x000fce0003f8e000 */
[----:B------:R-:W-:-:S04]  /*02a0*/  @P1 FMUL R12, R12, 0.25 ;  /* 0x3e8000000c0c1820 */ /* 0x000fc80000400000 */
[----:B------:R-:W-:Y:S01]  /*02b0*/  @!P3 FMUL R12, R12, 16777216 ;  /* 0x4b8000000c0cb820 */ /* 0x000fe20000400000 */
[----:B------:R-:W-:-:S04]  /*02c0*/  @P2 FMUL R13, R13, 0.25 ;  /* 0x3e8000000d0d2820 */ /* 0x000fc80000400000 */
[----:B------:R-:W-:Y:S01]  /*02d0*/  @!P4 FMUL R13, R13, 16777216 ;  /* 0x4b8000000d0dc820 */ /* 0x000fe20000400000 */
[----:B------:R-:W1:Y:S01]  /*02e0*/  MUFU.RCP R12, R12 ;  /* 0x0000000c000c7308 */ /* 0x000e620000001000 */
[----:B------:R-:W-:-:S07]  /*02f0*/  FSEL R15, R14, 1, P1 ;  /* 0x3f8000000e0f7808 */ /* 0x000fce0000800000 */
[----:B------:R-:W3:Y:S01]  /*0300*/  MUFU.RCP R13, R13 ;  /* 0x0000000d000d7308 */ /* 0x000ee20000001000 */
[----:B------:R-:W-:Y:S01]  /*0310*/  FSEL R14, R14, 1, P2 ;  /* 0x3f8000000e0e7808 */ /* 0x000fe20001000000 */
[----:B------:R-:W-:-:S04]  /*0320*/  @!P3 FMUL R15, R15, 16777216 ;  /* 0x4b8000000f0fb820 */ /* 0x000fc80000400000 */
[----:B------:R-:W-:Y:S01]  /*0330*/  @!P4 FMUL R14, R14, 16777216 ;  /* 0x4b8000000e0ec820 */ /* 0x000fe20000400000 */
[----:B----4-:R-:W-:Y:S01]  /*0340*/  FADD R5, -R7, R5 ;  /* 0x0000000507057221 */ /* 0x010fe20000000100 */
[----:B------:R-:W-:Y:S01]  /*0350*/  FADD R4, -R6, R4 ;  /* 0x0000000406047221 */ /* 0x000fe20000000100 */
[----:B-1----:R-:W-:Y:S01]  /*0360*/  FMUL R15, R12, R15 ;  /* 0x0000000f0c0f7220 */ /* 0x002fe20000400000 */
[----:B---3--:R-:W-:-:S03]  /*0370*/  FMUL R14, R13, R14 ;  /* 0x0000000e0d0e7220 */ /* 0x008fc60000400000 */
[----:B------:R-:W-:Y:S01]  /*0380*/  FMUL R15, R4, R15 ;  /* 0x0000000f040f7220 */ /* 0x000fe20000400000 */
[----:B------:R-:W-:-:S03]  /*0390*/  FMUL R14, R5, R14 ;  /* 0x0000000e050e7220 */ /* 0x000fc60000400000 */
[----:B--2---:R-:W-:Y:S01]  /*03a0*/  FFMA R8, R15, R10, R8 ;  /* 0x0000000a0f087223 */ /* 0x004fe20000000008 */
[----:B------:R-:W-:-:S04]  /*03b0*/  FFMA R9, R14, R11, R9 ;  /* 0x0000000b0e097223 */ /* 0x000fc80000000009 */
[----:B------:R-:W-:Y:S02]  /*03c0*/  FSETP.GEU.AND P1, PT, R8, RZ, PT ;  /* 0x000000ff0800720b */ /* 0x000fe40003f2e000 */
[C---:B------:R-:W-:Y:S01]  /*03d0*/  FSETP.GEU.AND P2, PT, R9.reuse, RZ, PT ;  /* 0x000000ff0900720b */ /* 0x040fe20003f4e000 */
[----:B0-----:R-:W-:Y:S01]  /*03e0*/  IMAD.WIDE R2, R0, 0x4, R2 ;  /* 0x0000000400027825 */ /* 0x001fe200078e0202 */
[----:B------:R-:W-:Y:S02]  /*03f0*/  FSEL R8, R8, RZ, P1 ;  /* 0x000000ff08087208 */ /* 0x000fe40000800000 */
[----:B------:R-:W-:Y:S01]  /*0400*/  FSEL R9, R9, RZ, P2 ;  /* 0x000000ff09097208 */ /* 0x000fe20001000000 */
[----:B------:R-:W-:Y:S08]  /*0410*/  @P0 EXIT ;  /* 0x000000000000094d */ /* 0x000ff00003800000 */
[----:B------:R-:W-:Y:S01]  /*0420*/  STG.E.64 desc[UR4][R2.64], R8 ;  /* 0x0000000802007986 */ /* 0x000fe2000c101b04 */
[----:B------:R-:W-:Y:S05]  /*0430*/  EXIT ;  /* 0x000000000000794d */ /* 0x000fea0003800000 */
.L_x_0:
[----:B------:R-:W-:-:S00]  /*0440*/  BRA `(.L_x_0) ;  /* 0xfffffffc00fc7947 */ /* 0x000fc0000383ffff */
[----:B------:R-:W-:-:S00]  /*0450*/  NOP ;  /* 0x0000000000007918 */ /* 0x000fc00000000000 */
        /* <DEDUP_REMOVED lines=10> */
.L_x_1:


//--------------------- .nv.global.init           --------------------------
	.section	.nv.global.init,"aw",@progbits
.nv.global.init:
	.type		_$_str,@object
	.size		_$_str,(_$_str_$_2 - _$_str)
_$_str:
        /*0000*/ 	.byte	0x5f, 0x5f, 0x43, 0x55, 0x44, 0x41, 0x5f, 0x46, 0x54, 0x5a, 0x00
	.type		_$_str_$_2,@object
	.size		_$_str_$_2,(.L_1 - _$_str_$_2)
_$_str_$_2:
        /*000b*/ 	.byte	0x5f, 0x5f, 0x43, 0x55, 0x44, 0x41, 0x5f, 0x50, 0x52, 0x45, 0x43, 0x5f, 0x53, 0x51, 0x52, 0x54
        /*001b*/ 	.byte	0x00
.L_1:


//--------------------- .nv.constant0.triton_poi_fused__native_batch_norm_legit_no_training_relu_12 --------------------------
	.section	.nv.constant0.triton_poi_fused__native_batch_norm_legit_no_training_relu_12,"a",@progbits
	.sectionflags	@""
	.align	4
.nv.constant0.triton_poi_fused__native_batch_norm_legit_no_training_relu_12:
	.zero		580
